//
// Generated by NVIDIA NVVM Compiler
//
// Compiler Build ID: CL-36424714
// Cuda compilation tools, release 13.0, V13.0.88
// Based on NVVM 20.0.0
//

.version 9.0
.target sm_100
.address_size 64

	// .globl	_Z17kernelAddConstantPii

.visible .entry _Z17kernelAddConstantPii(
	.param .u64 .ptr .align 1 _Z17kernelAddConstantPii_param_0,
	.param .u32 _Z17kernelAddConstantPii_param_1
)
{
	.reg .b32 	%r<8>;
	.reg .b64 	%rd<5>;

	ld.param.u64 	%rd1, [_Z17kernelAddConstantPii_param_0];
	ld.param.u32 	%r1, [_Z17kernelAddConstantPii_param_1];
	cvta.to.global.u64 	%rd2, %rd1;
	mov.u32 	%r2, %ctaid.x;
	mov.u32 	%r3, %ntid.x;
	mov.u32 	%r4, %tid.x;
	mad.lo.s32 	%r5, %r2, %r3, %r4;
	mul.wide.s32 	%rd3, %r5, 4;
	add.s64 	%rd4, %rd2, %rd3;
	ld.global.u32 	%r6, [%rd4];
	add.s32 	%r7, %r6, %r1;
	st.global.u32 	[%rd4], %r7;
	ret;

}


// ===== COMPILED SASS (sm_100) =====

	.target	sm_100

	.elftype	@"ET_EXEC"


//--------------------- .note.nv.tkinfo           --------------------------
	.section	.note.nv.tkinfo,"",@"SHT_NOTE"
	.sectionflags	@"SHF_NOTE_NV_TKINFO"
	.tkinfo
        /*0018*/ 	.word	0x00000002
        /*0030*/ 	.string	""
        /*0030*/ 	.string	"ptxas"
        /*0030*/ 	.string	"Cuda compilation tools, release 13.0, V13.0.88"
        /*0030*/ 	.string	"Build cuda_13.0.r13.0/compiler.36424714_0"
        /*0030*/ 	.string	"-arch sm_100 -m 64 "



//--------------------- .note.nv.cuinfo           --------------------------
	.section	.note.nv.cuinfo,"",@"SHT_NOTE"
	.sectionflags	@"SHF_NOTE_NV_CUINFO"
        /*0018*/ 	.short	0x0002
        /*001a*/ 	.short	0x0064
        /*001c*/ 	.short	0x0082
	.zero		2


//--------------------- .nv.info                  --------------------------
	.section	.nv.info,"",@"SHT_CUDA_INFO"
	.align	4


	//----- nvinfo : EIATTR_REGCOUNT
	.align		4
        /*0000*/ 	.byte	0x04, 0x2f
        /*0002*/ 	.short	(.L_1 - .L_0)
	.align		4
.L_0:
        /*0004*/ 	.word	index@(_Z17kernelAddConstantPii)
        /*0008*/ 	.word	0x00000008


	//----- nvinfo : EIATTR_FRAME_SIZE
	.align		4
.L_1:
        /*000c*/ 	.byte	0x04, 0x11
        /*000e*/ 	.short	(.L_3 - .L_2)
	.align		4
.L_2:
        /*0010*/ 	.word	index@(_Z17kernelAddConstantPii)
        /*0014*/ 	.word	0x00000000


	//----- nvinfo : EIATTR_MIN_STACK_SIZE
	.align		4
.L_3:
        /*0018*/ 	.byte	0x04, 0x12
        /*001a*/ 	.short	(.L_5 - .L_4)
	.align		4
.L_4:
        /*001c*/ 	.word	index@(_Z17kernelAddConstantPii)
        /*0020*/ 	.word	0x00000000
.L_5:


//--------------------- .nv.compat                --------------------------
	.section	.nv.compat,"",@"SHT_CUDA_COMPAT_INFO"
	.align	4
        /*0000*/ 	.byte	0x02, 0x09, 0x00, 0x00, 0x02, 0x02, 0x01, 0x00, 0x02, 0x05, 0x05, 0x00, 0x03, 0x07, 0x01, 0x01
        /*0010*/ 	.byte	0x02, 0x03, 0x00, 0x00, 0x02, 0x06, 0x01, 0x00, 0x04, 0x0b, 0x08, 0x00, 0x09, 0x00, 0x00, 0x00
        /*0020*/ 	.byte	0x00, 0x00, 0x00, 0x00


//--------------------- .nv.info._Z17kernelAddConstantPii --------------------------
	.section	.nv.info._Z17kernelAddConstantPii,"",@"SHT_CUDA_INFO"
	.sectionflags	@""
	.align	4


	//----- nvinfo : EIATTR_CUDA_API_VERSION
	.align		4
        /*0000*/ 	.byte	0x04, 0x37
        /*0002*/ 	.short	(.L_7 - .L_6)
.L_6:
        /*0004*/ 	.word	0x00000082


	//----- nvinfo : EIATTR_KPARAM_INFO
	.align		4
.L_7:
        /*0008*/ 	.byte	0x04, 0x17
        /*000a*/ 	.short	(.L_9 - .L_8)
.L_8:
        /*000c*/ 	.word	0x00000000
        /*0010*/ 	.short	0x0001
        /*0012*/ 	.short	0x0008
        /*0014*/ 	.byte	0x00, 0xf0, 0x11, 0x00


	//----- nvinfo : EIATTR_KPARAM_INFO
	.align		4
.L_9:
        /*0018*/ 	.byte	0x04, 0x17
        /*001a*/ 	.short	(.L_11 - .L_10)
.L_10:
        /*001c*/ 	.word	0x00000000
        /*0020*/ 	.short	0x0000
        /*0022*/ 	.short	0x0000
        /*0024*/ 	.byte	0x00, 0xf5, 0x21, 0x00


	//----- nvinfo : EIATTR_SPARSE_MMA_MASK
	.align		4
.L_11:
        /*0028*/ 	.byte	0x03, 0x50
        /*002a*/ 	.short	0x0000


	//----- nvinfo : EIATTR_MAXREG_COUNT
	.align		4
        /*002c*/ 	.byte	0x03, 0x1b
        /*002e*/ 	.short	0x00ff


	//----- nvinfo : EIATTR_MERCURY_ISA_VERSION
	.align		4
        /*0030*/ 	.byte	0x03, 0x5f
        /*0032*/ 	.short	0x0101


	//----- nvinfo : EIATTR_VRC_CTA_INIT_COUNT
	.align		4
        /*0034*/ 	.byte	0x02, 0x4a
	.zero		1
	.zero		1


	//----- nvinfo : EIATTR_EXIT_INSTR_OFFSETS
	.align		4
        /*0038*/ 	.byte	0x04, 0x1c
        /*003a*/ 	.short	(.L_13 - .L_12)


	//   ....[0]....
.L_12:
        /*003c*/ 	.word	0x000000c0


	//----- nvinfo : EIATTR_CBANK_PARAM_SIZE
	.align		4
.L_13:
        /*0040*/ 	.byte	0x03, 0x19
        /*0042*/ 	.short	0x000c


	//----- nvinfo : EIATTR_PARAM_CBANK
	.align		4
        /*0044*/ 	.byte	0x04, 0x0a
        /*0046*/ 	.short	(.L_15 - .L_14)
	.align		4
.L_14:
        /*0048*/ 	.word	index@(.nv.constant0._Z17kernelAddConstantPii)
        /*004c*/ 	.short	0x0380
        /*004e*/ 	.short	0x000c


	//----- nvinfo : EIATTR_SW_WAR
	.align		4
.L_15:
        /*0050*/ 	.byte	0x04, 0x36
        /*0052*/ 	.short	(.L_17 - .L_16)
.L_16:
        /*0054*/ 	.word	0x00000008
.L_17:


//--------------------- .nv.callgraph             --------------------------
	.section	.nv.callgraph,"",@"SHT_CUDA_CALLGRAPH"
	.align	4
	.sectionentsize	8
	.align		4
        /*0000*/ 	.word	0x00000000
	.align		4
        /*0004*/ 	.word	0xffffffff
	.align		4
        /*0008*/ 	.word	0x00000000
	.align		4
        /*000c*/ 	.word	0xfffffffe
	.align		4
        /*0010*/ 	.word	0x00000000
	.align		4
        /*0014*/ 	.word	0xfffffffd
	.align		4
        /*0018*/ 	.word	0x00000000
	.align		4
        /*001c*/ 	.word	0xfffffffc


//--------------------- .text._Z17kernelAddConstantPii --------------------------
	.section	.text._Z17kernelAddConstantPii,"ax",@progbits
	.align	128
        .global         _Z17kernelAddConstantPii
        .type           _Z17kernelAddConstantPii,@function
        .size           _Z17kernelAddConstantPii,(.L_x_1 - _Z17kernelAddConstantPii)
        .other          _Z17kernelAddConstantPii,@"STO_CUDA_ENTRY STV_DEFAULT"
_Z17kernelAddConstantPii:
.text._Z17kernelAddConstantPii:
[----:B------:R-:W-:Y:S01]  /*0000*/  LDC R1, c[0x0][0x37c] ;  /* 0x0000df00ff017b82 */ /* 0x000fe20000000800 */
[----:B------:R-:W0:Y:S07]  /*0010*/  S2R R0, SR_TID.X ;  /* 0x0000000000007919 */ /* 0x000e2e0000002100 */
[----:B------:R-:W0:Y:S01]  /*0020*/  S2UR UR6, SR_CTAID.X ;  /* 0x00000000000679c3 */ /* 0x000e220000002500 */
[----:B------:R-:W1:Y:S07]  /*0030*/  LDCU.64 UR4, c[0x0][0x358] ;  /* 0x00006b00ff0477ac */ /* 0x000e6e0008000a00 */
[----:B------:R-:W0:Y:S08]  /*0040*/  LDC R5, c[0x0][0x360] ;  /* 0x0000d800ff057b82 */ /* 0x000e300000000800 */
[----:B------:R-:W2:Y:S01]  /*0050*/  LDC.64 R2, c[0x0][0x380] ;  /* 0x0000e000ff027b82 */ /* 0x000ea20000000a00 */
[----:B0-----:R-:W-:Y:S01]  /*0060*/  IMAD R5, R5, UR6, R0 ;  /* 0x0000000605057c24 */ /* 0x001fe2000f8e0200 */
[----:B------:R-:W0:Y:S03]  /*0070*/  LDCU UR6, c[0x0][0x388] ;  /* 0x00007100ff0677ac */ /* 0x000e260008000800 */
[----:B--2---:R-:W-:-:S05]  /*0080*/  IMAD.WIDE R2, R5, 0x4, R2 ;  /* 0x0000000405027825 */ /* 0x004fca00078e0202 */
[----:B-1----:R-:W0:Y:S02]  /*0090*/  LDG.E R0, desc[UR4][R2.64] ;  /* 0x0000000402007981 */ /* 0x002e24000c1e1900 */
[----:B0-----:R-:W-:-:S05]  /*00a0*/  IADD3 R5, PT, PT, R0, UR6, RZ ;  /* 0x0000000600057c10 */ /* 0x001fca000fffe0ff */
[----:B------:R-:W-:Y:S01]  /*00b0*/  STG.E desc[UR4][R2.64], R5 ;  /* 0x0000000502007986 */ /* 0x000fe2000c101904 */
[----:B------:R-:W-:Y:S05]  /*00c0*/  EXIT ;  /* 0x000000000000794d */ /* 0x000fea0003800000 */
.L_x_0:
[----:B------:R-:W-:-:S00]  /*00d0*/  BRA `(.L_x_0) ;  /* 0xfffffffc00fc7947 */ /* 0x000fc0000383ffff */
[----:B------:R-:W-:-:S00]  /*00e0*/  NOP ;  /* 0x0000000000007918 */ /* 0x000fc00000000000 */
        /* <DEDUP_REMOVED lines=9> */
.L_x_1:


//--------------------- .nv.shared.reserved.0     --------------------------
	.section	.nv.shared.reserved.0,"aw",@nobits
	.weak		__nv_reservedSMEM_offset_0_alias
	.size		__nv_reservedSMEM_offset_0_alias, 0, 64
	.other		__nv_reservedSMEM_offset_0_alias,@"STO_CUDA_RESERVED_SHARED STV_DEFAULT"
__nv_reservedSMEM_offset_0_alias:
	.zero		0
	.zero		64


//--------------------- .nv.constant0._Z17kernelAddConstantPii --------------------------
	.section	.nv.constant0._Z17kernelAddConstantPii,"a",@progbits
	.sectionflags	@""
	.align	4
.nv.constant0._Z17kernelAddConstantPii:
	.zero		908


//--------------------- SYMBOLS --------------------------

	.type		.nv.reservedSmem.offset0,@object
	.size		.nv.reservedSmem.offset0,0x4
